	.headerflags	@"EF_CUDA_TEXMODE_UNIFIED EF_CUDA_64BIT_ADDRESS EF_CUDA_ACCELERATORS EF_CUDA_SM90 EF_CUDA_VIRTUAL_SM(EF_CUDA_SM90)"
	.elftype	@"ET_EXEC"


//--------------------- .nv.info                  --------------------------
	.section	.nv.info,"",@"SHT_CUDA_INFO"
	.align	4


	//----- nvinfo : EIATTR_REGCOUNT
	.align		4
        /*0000*/ 	.byte	0x04, 0x2f
        /*0002*/ 	.short	(.L_1 - .L_0)
	.align		4
.L_0:
        /*0004*/ 	.word	index@(triton_poi_fused_convolution_18)
        /*0008*/ 	.word	0x00000020


	//----- nvinfo : EIATTR_MIN_STACK_SIZE
	.align		4
.L_1:
        /*000c*/ 	.byte	0x04, 0x12
        /*000e*/ 	.short	(.L_3 - .L_2)
	.align		4
.L_2:
        /*0010*/ 	.word	index@(triton_poi_fused_convolution_18)
        /*0014*/ 	.word	0x00000000


	//----- nvinfo : EIATTR_FRAME_SIZE
	.align		4
.L_3:
        /*0018*/ 	.byte	0x04, 0x11
        /*001a*/ 	.short	(.L_5 - .L_4)
	.align		4
.L_4:
        /*001c*/ 	.word	index@(triton_poi_fused_convolution_18)
        /*0020*/ 	.word	0x00000000


	//----- nvinfo : EIATTR_MIN_STACK_SIZE
	.align		4
.L_5:
        /*0024*/ 	.byte	0x04, 0x12
        /*0026*/ 	.short	(.L_7 - .L_6)
	.align		4
.L_6:
        /*0028*/ 	.word	index@(triton_poi_fused_convolution_18)
        /*002c*/ 	.word	0x00000000
.L_7:


//--------------------- .nv.info.triton_poi_fused_convolution_18 --------------------------
	.section	.nv.info.triton_poi_fused_convolution_18,"",@"SHT_CUDA_INFO"
	.sectionflags	@""
	.align	4


	//----- nvinfo : EIATTR_CUDA_API_VERSION
	.align		4
        /*0000*/ 	.byte	0x04, 0x37
        /*0002*/ 	.short	(.L_9 - .L_8)
.L_8:
        /*0004*/ 	.word	0x0000007c


	//----- nvinfo : EIATTR_KPARAM_INFO
	.align		4
.L_9:
        /*0008*/ 	.byte	0x04, 0x17
        /*000a*/ 	.short	(.L_11 - .L_10)
.L_10:
        /*000c*/ 	.word	0x00000000
        /*0010*/ 	.short	0x0004
        /*0012*/ 	.short	0x001c
        /*0014*/ 	.byte	0x00, 0xf0, 0x11, 0x00


	//----- nvinfo : EIATTR_KPARAM_INFO
	.align		4
.L_11:
        /*0018*/ 	.byte	0x04, 0x17
        /*001a*/ 	.short	(.L_13 - .L_12)
.L_12:
        /*001c*/ 	.word	0x00000000
        /*0020*/ 	.short	0x0003
        /*0022*/ 	.short	0x0018
        /*0024*/ 	.byte	0x00, 0xf0, 0x11, 0x00


	//----- nvinfo : EIATTR_KPARAM_INFO
	.align		4
.L_13:
        /*0028*/ 	.byte	0x04, 0x17
        /*002a*/ 	.short	(.L_15 - .L_14)
.L_14:
        /*002c*/ 	.word	0x00000000
        /*0030*/ 	.short	0x0002
        /*0032*/ 	.short	0x0010
        /*0034*/ 	.byte	0x00, 0xf4, 0x21, 0x00


	//----- nvinfo : EIATTR_KPARAM_INFO
	.align		4
.L_15:
        /*0038*/ 	.byte	0x04, 0x17
        /*003a*/ 	.short	(.L_17 - .L_16)
.L_16:
        /*003c*/ 	.word	0x00000000
        /*0040*/ 	.short	0x0001
        /*0042*/ 	.short	0x0008
        /*0044*/ 	.byte	0x00, 0xf4, 0x21, 0x00


	//----- nvinfo : EIATTR_KPARAM_INFO
	.align		4
.L_17:
        /*0048*/ 	.byte	0x04, 0x17
        /*004a*/ 	.short	(.L_19 - .L_18)
.L_18:
        /*004c*/ 	.word	0x00000000
        /*0050*/ 	.short	0x0000
        /*0052*/ 	.short	0x0000
        /*0054*/ 	.byte	0x00, 0xf4, 0x21, 0x00


	//----- nvinfo : EIATTR_SPARSE_MMA_MASK
	.align		4
.L_19:
        /*0058*/ 	.byte	0x03, 0x50
        /*005a*/ 	.short	0x0000


	//----- nvinfo : EIATTR_MAXREG_COUNT
	.align		4
        /*005c*/ 	.byte	0x03, 0x1b
        /*005e*/ 	.short	0x00ff


	//----- nvinfo : EIATTR_EXIT_INSTR_OFFSETS
	.align		4
        /*0060*/ 	.byte	0x04, 0x1c
        /*0062*/ 	.short	(.L_21 - .L_20)


	//   ....[0]....
.L_20:
        /*0064*/ 	.word	0x00000840


	//   ....[1]....
        /*0068*/ 	.word	0x00000860


	//----- nvinfo : EIATTR_REQNTID
	.align		4
.L_21:
        /*006c*/ 	.byte	0x04, 0x10
        /*006e*/ 	.short	(.L_23 - .L_22)
.L_22:
        /*0070*/ 	.word	0x00000100
        /*0074*/ 	.word	0x00000001
        /*0078*/ 	.word	0x00000001


	//----- nvinfo : EIATTR_CBANK_PARAM_SIZE
	.align		4
.L_23:
        /*007c*/ 	.byte	0x03, 0x19
        /*007e*/ 	.short	0x0020


	//----- nvinfo : EIATTR_PARAM_CBANK
	.align		4
        /*0080*/ 	.byte	0x04, 0x0a
        /*0082*/ 	.short	(.L_25 - .L_24)
	.align		4
.L_24:
        /*0084*/ 	.word	index@(.nv.constant0.triton_poi_fused_convolution_18)
        /*0088*/ 	.short	0x0210
        /*008a*/ 	.short	0x0020


	//----- nvinfo : EIATTR_SW_WAR
	.align		4
.L_25:
        /*008c*/ 	.byte	0x04, 0x36
        /*008e*/ 	.short	(.L_27 - .L_26)
.L_26:
        /*0090*/ 	.word	0x00000008
.L_27:


//--------------------- .nv.callgraph             --------------------------
	.section	.nv.callgraph,"",@"SHT_CUDA_CALLGRAPH"
	.align	4
	.sectionentsize	8
	.align		4
        /*0000*/ 	.word	0x00000000
	.align		4
        /*0004*/ 	.word	0xffffffff
	.align		4
        /*0008*/ 	.word	0x00000000
	.align		4
        /*000c*/ 	.word	0xfffffffe
	.align		4
        /*0010*/ 	.word	0x00000000
	.align		4
        /*0014*/ 	.word	0xfffffffd
	.align		4
        /*0018*/ 	.word	0x00000000
	.align		4
        /*001c*/ 	.word	0xfffffffc


//--------------------- .text.triton_poi_fused_convolution_18 --------------------------
	.section	.text.triton_poi_fused_convolution_18,"ax",@progbits
	.sectionflags	@"SHF_BARRIERS=1"
	.align	128
        .global         triton_poi_fused_convolution_18
        .type           triton_poi_fused_convolution_18,@function
        .size           triton_poi_fused_convolution_18,(.L_x_1 - triton_poi_fused_convolution_18)
        .other          triton_poi_fused_convolution_18,@"STO_CUDA_ENTRY STV_DEFAULT"
triton_poi_fused_convolution_18:
.text.triton_poi_fused_convolution_18:
[----:B------:R-:W0:Y:S01]  /*0000*/  LDC R1, c[0x0][0x28] ;  /* 0x00000a00ff017b82 */ /* 0x000e220000000800 */
[----:B------:R-:W1:Y:S07]  /*0010*/  S2R R20, SR_TID.X ;  /* 0x0000000000147919 */ /* 0x000e6e0000002100 */
[----:B------:R-:W2:Y:S01]  /*0020*/  S2UR UR5, SR_CgaCtaId ;  /* 0x00000000000579c3 */ /* 0x000ea20000008800 */
[----:B------:R-:W-:Y:S01]  /*0030*/  UMOV UR4, 0x400 ;  /* 0x0000040000047882 */ /* 0x000fe20000000000 */
[----:B------:R-:W-:Y:S01]  /*0040*/  CS2R R6, SRZ ;  /* 0x0000000000067805 */ /* 0x000fe2000001ff00 */
[----:B------:R-:W3:Y:S01]  /*0050*/  S2R R3, SR_CTAID.X ;  /* 0x0000000000037919 */ /* 0x000ee20000002500 */
[----:B------:R-:W-:Y:S01]  /*0060*/  ULDC.64 UR6, c[0x0][0x208] ;  /* 0x0000820000067ab9 */ /* 0x000fe20000000a00 */
[----:B------:R-:W-:Y:S01]  /*0070*/  CS2R R10, SRZ ;  /* 0x00000000000a7805 */ /* 0x000fe2000001ff00 */
[----:B------:R-:W4:Y:S02]  /*0080*/  S2R R2, SR_CTAID.Y ;  /* 0x0000000000027919 */ /* 0x000f240000002600 */
[----:B------:R-:W5:Y:S01]  /*0090*/  LDC.64 R22, c[0x0][0x210] ;  /* 0x00008400ff167b82 */ /* 0x000f620000000a00 */
[----:B--2---:R-:W-:Y:S01]  /*00a0*/  UPRMT UR4, UR5, 0x654, UR4 ;  /* 0x0000065405047896 */ /* 0x004fe20008000004 */
[----:B-1----:R-:W-:Y:S01]  /*00b0*/  SHF.R.U32.HI R13, RZ, 0x2, R20 ;  /* 0x00000002ff0d7819 */ /* 0x002fe20000011614 */
[----:B------:R-:W-:-:S02]  /*00c0*/  IMAD.SHL.U32 R0, R20, 0x4, RZ ;  /* 0x0000000414007824 */ /* 0x000fc400078e00ff */
[----:B------:R-:W-:Y:S01]  /*00d0*/  IMAD.SHL.U32 R9, R20, 0x400, RZ ;  /* 0x0000040014097824 */ /* 0x000fe200078e00ff */
[----:B------:R-:W-:Y:S01]  /*00e0*/  SGXT.U32 R13, R13, 0x6 ;  /* 0x000000060d0d781a */ /* 0x000fe20000000000 */
[----:B---3--:R-:W-:-:S03]  /*00f0*/  IMAD.SHL.U32 R3, R3, 0x10, RZ ;  /* 0x0000001003037824 */ /* 0x008fc600078e00ff */
[----:B----4-:R-:W-:Y:S02]  /*0100*/  PRMT R27, R13, 0x6540, R2 ;  /* 0x000065400d1b7816 */ /* 0x010fe40000000002 */
[----:B------:R-:W-:Y:S02]  /*0110*/  LOP3.LUT R4, R3, 0xc, R0, 0xf8, !PT ;  /* 0x0000000c03047812 */ /* 0x000fe400078ef800 */
[----:B------:R-:W-:Y:S02]  /*0120*/  LOP3.LUT R12, R9, 0xc00, RZ, 0xc0, !PT ;  /* 0x00000c00090c7812 */ /* 0x000fe400078ec0ff */
[----:B------:R-:W-:Y:S02]  /*0130*/  CS2R R8, SRZ ;  /* 0x0000000000087805 */ /* 0x000fe4000001ff00 */
[----:B------:R-:W-:Y:S01]  /*0140*/  ISETP.GE.AND P0, PT, R4, 0x40, PT ;  /* 0x000000400400780c */ /* 0x000fe20003f06270 */
[----:B------:R-:W-:Y:S01]  /*0150*/  IMAD R27, R27, 0x40, R4 ;  /* 0x000000401b1b7824 */ /* 0x000fe200078e0204 */
[----:B------:R-:W-:-:S02]  /*0160*/  LOP3.LUT R28, R12, R13, RZ, 0xfc, !PT ;  /* 0x0000000d0c1c7212 */ /* 0x000fc400078efcff */
[----:B------:R-:W-:Y:S02]  /*0170*/  CS2R R4, SRZ ;  /* 0x0000000000047805 */ /* 0x000fe4000001ff00 */
[C---:B------:R-:W-:Y:S01]  /*0180*/  LEA.HI R21, R12.reuse, UR4, RZ, 0x1c ;  /* 0x000000040c157c11 */ /* 0x040fe2000f8fe0ff */
[C---:B------:R-:W-:Y:S01]  /*0190*/  VIADD R19, R27.reuse, 0x1000 ;  /* 0x000010001b137836 */ /* 0x040fe20000000000 */
[C---:B------:R-:W-:Y:S01]  /*01a0*/  LOP3.LUT R13, R12.reuse, 0x100, RZ, 0xfc, !PT ;  /* 0x000001000c0d7812 */ /* 0x040fe200078efcff */
[--C-:B-----5:R-:W-:Y:S01]  /*01b0*/  IMAD.WIDE R16, R27, 0x4, R22.reuse ;  /* 0x000000041b107825 */ /* 0x120fe200078e0216 */
[C---:B------:R-:W-:Y:S02]  /*01c0*/  LOP3.LUT R14, R12.reuse, 0x200, RZ, 0xfc, !PT ;  /* 0x000002000c0e7812 */ /* 0x040fe400078efcff */
[----:B------:R-:W-:Y:S01]  /*01d0*/  LOP3.LUT R12, R12, 0x300, RZ, 0xfc, !PT ;  /* 0x000003000c0c7812 */ /* 0x000fe200078efcff */
[----:B------:R-:W-:Y:S01]  /*01e0*/  IMAD.WIDE R18, R19, 0x4, R22 ;  /* 0x0000000413127825 */ /* 0x000fe200078e0216 */
[----:B------:R-:W-:Y:S01]  /*01f0*/  LEA.HI R13, R13, UR4, RZ, 0x1c ;  /* 0x000000040d0d7c11 */ /* 0x000fe2000f8fe0ff */
[----:B------:R1:W2:Y:S01]  /*0200*/  @!P0 LDG.E.EL.128 R4, desc[UR6][R16.64] ;  /* 0x0000000610048981 */ /* 0x0002a2000c2e1d00 */
[----:B------:R-:W-:Y:S01]  /*0210*/  LEA.HI R25, R14, UR4, RZ, 0x1c ;  /* 0x000000040e197c11 */ /* 0x000fe2000f8fe0ff */
[----:B------:R-:W-:Y:S01]  /*0220*/  VIADD R29, R27, 0x2000 ;  /* 0x000020001b1d7836 */ /* 0x000fe20000000000 */
[----:B------:R-:W-:Y:S01]  /*0230*/  LEA.HI R15, R12, UR4, RZ, 0x1c ;  /* 0x000000040c0f7c11 */ /* 0x000fe2000f8fe0ff */
[C---:B------:R-:W-:Y:S01]  /*0240*/  IMAD R21, R28.reuse, 0x4, R21 ;  /* 0x000000041c157824 */ /* 0x040fe200078e0215 */
[----:B------:R3:W4:Y:S01]  /*0250*/  @!P0 LDG.E.EL.128 R8, desc[UR6][R18.64] ;  /* 0x0000000612088981 */ /* 0x000722000c2e1d00 */
[----:B------:R-:W-:-:S02]  /*0260*/  IMAD R24, R28, 0x4, R13 ;  /* 0x000000041c187824 */ /* 0x000fc400078e020d */
[C---:B------:R-:W-:Y:S01]  /*0270*/  IMAD R25, R28.reuse, 0x4, R25 ;  /* 0x000000041c197824 */ /* 0x040fe200078e0219 */
[----:B------:R-:W-:Y:S01]  /*0280*/  CS2R R12, SRZ ;  /* 0x00000000000c7805 */ /* 0x000fe2000001ff00 */
[----:B------:R-:W-:Y:S01]  /*0290*/  IMAD R28, R28, 0x4, R15 ;  /* 0x000000041c1c7824 */ /* 0x000fe200078e020f */
[----:B------:R-:W-:Y:S01]  /*02a0*/  CS2R R14, SRZ ;  /* 0x00000000000e7805 */ /* 0x000fe2000001ff00 */
[----:B-1----:R-:W-:Y:S02]  /*02b0*/  VIADD R17, R27, 0x3000 ;  /* 0x000030001b117836 */ /* 0x002fe40000000000 */
[----:B------:R-:W-:Y:S01]  /*02c0*/  IMAD.WIDE R26, R29, 0x4, R22 ;  /* 0x000000041d1a7825 */ /* 0x000fe200078e0216 */
[----:B---3--:R-:W-:-:S03]  /*02d0*/  CS2R R18, SRZ ;  /* 0x0000000000127805 */ /* 0x008fc6000001ff00 */
[----:B------:R-:W-:Y:S01]  /*02e0*/  IMAD.WIDE R22, R17, 0x4, R22 ;  /* 0x0000000411167825 */ /* 0x000fe200078e0216 */
[----:B------:R-:W-:Y:S01]  /*02f0*/  CS2R R16, SRZ ;  /* 0x0000000000107805 */ /* 0x000fe2000001ff00 */
[----:B------:R1:W3:Y:S05]  /*0300*/  @!P0 LDG.E.EL.128 R12, desc[UR6][R26.64] ;  /* 0x000000061a0c8981 */ /* 0x0002ea000c2e1d00 */
[----:B------:R5:W3:Y:S01]  /*0310*/  @!P0 LDG.E.EL.128 R16, desc[UR6][R22.64] ;  /* 0x0000000616108981 */ /* 0x000ae2000c2e1d00 */
[----:B------:R-:W5:Y:S01]  /*0320*/  S2R R29, SR_TID.X ;  /* 0x00000000001d7919 */ /* 0x000f620000002100 */
[----:B------:R-:W-:Y:S01]  /*0330*/  SHF.R.U32.HI R20, RZ, 0x6, R20 ;  /* 0x00000006ff147819 */ /* 0x000fe20000011614 */
[----:B-1----:R-:W1:Y:S01]  /*0340*/  LDC.64 R26, c[0x0][0x220] ;  /* 0x00008800ff1a7b82 */ /* 0x002e620000000a00 */
[----:B0----5:R-:W-:-:S04]  /*0350*/  SHF.R.U32.HI R29, RZ, 0x2, R29 ;  /* 0x00000002ff1d7819 */ /* 0x021fc8000001161d */
[----:B------:R-:W-:-:S05]  /*0360*/  LOP3.LUT R22, R29, 0x30, RZ, 0xc0, !PT ;  /* 0x000000301d167812 */ /* 0x000fca00078ec0ff */
[----:B------:R-:W-:Y:S01]  /*0370*/  VIADD R23, R22, UR4 ;  /* 0x0000000416177c36 */ /* 0x000fe20008000000 */
[----:B--2---:R-:W-:Y:S04]  /*0380*/  STS [R21], R4 ;  /* 0x0000000415007388 */ /* 0x004fe80000000800 */
[----:B------:R0:W-:Y:S04]  /*0390*/  STS [R24+0x400], R5 ;  /* 0x0004000518007388 */ /* 0x0001e80000000800 */
[----:B------:R2:W-:Y:S04]  /*03a0*/  STS [R25+0x800], R6 ;  /* 0x0008000619007388 */ /* 0x0005e80000000800 */
[----:B------:R5:W-:Y:S01]  /*03b0*/  STS [R28+0xc00], R7 ;  /* 0x000c00071c007388 */ /* 0x000be20000000800 */
[----:B0-----:R-:W0:Y:S03]  /*03c0*/  LDC.64 R4, c[0x0][0x218] ;  /* 0x00008600ff047b82 */ /* 0x001e260000000a00 */
[----:B----4-:R-:W-:Y:S04]  /*03d0*/  STS [R21+0x100], R8 ;  /* 0x0001000815007388 */ /* 0x010fe80000000800 */
[----:B------:R4:W-:Y:S04]  /*03e0*/  STS [R24+0x500], R9 ;  /* 0x0005000918007388 */ /* 0x0009e80000000800 */
[----:B------:R-:W-:Y:S04]  /*03f0*/  STS [R25+0x900], R10 ;  /* 0x0009000a19007388 */ /* 0x000fe80000000800 */
[----:B------:R-:W-:Y:S04]  /*0400*/  STS [R28+0xd00], R11 ;  /* 0x000d000b1c007388 */ /* 0x000fe80000000800 */
[----:B---3--:R-:W-:Y:S04]  /*0410*/  STS [R21+0x200], R12 ;  /* 0x0002000c15007388 */ /* 0x008fe80000000800 */
[----:B------:R-:W-:Y:S04]  /*0420*/  STS [R24+0x600], R13 ;  /* 0x0006000d18007388 */ /* 0x000fe80000000800 */
[----:B------:R3:W-:Y:S04]  /*0430*/  STS [R25+0xa00], R14 ;  /* 0x000a000e19007388 */ /* 0x0007e80000000800 */
[----:B------:R-:W-:Y:S04]  /*0440*/  STS [R28+0xe00], R15 ;  /* 0x000e000f1c007388 */ /* 0x000fe80000000800 */
[----:B------:R-:W-:Y:S04]  /*0450*/  STS [R21+0x300], R16 ;  /* 0x0003001015007388 */ /* 0x000fe80000000800 */
[----:B------:R0:W-:Y:S04]  /*0460*/  STS [R24+0x700], R17 ;  /* 0x0007001118007388 */ /* 0x0001e80000000800 */
[----:B------:R-:W-:Y:S04]  /*0470*/  STS [R25+0xb00], R18 ;  /* 0x000b001219007388 */ /* 0x000fe80000000800 */
[----:B------:R0:W-:Y:S01]  /*0480*/  STS [R28+0xf00], R19 ;  /* 0x000f00131c007388 */ /* 0x0001e20000000800 */
[----:B--2---:R-:W-:-:S02]  /*0490*/  LOP3.LUT R6, R0, 0x3fc, RZ, 0xc0, !PT ;  /* 0x000003fc00067812 */ /* 0x004fc400078ec0ff */
[----:B-----5:R-:W-:Y:S02]  /*04a0*/  LOP3.LUT R7, R0, 0xfc, RZ, 0xc0, !PT ;  /* 0x000000fc00077812 */ /* 0x020fe400078ec0ff */
[C---:B----4-:R-:W-:Y:S02]  /*04b0*/  LOP3.LUT R9, R6.reuse, 0x400, RZ, 0xfc, !PT ;  /* 0x0000040006097812 */ /* 0x050fe400078efcff */
[--C-:B------:R-:W-:Y:S02]  /*04c0*/  PRMT R0, R7, 0x6540, R2.reuse ;  /* 0x0000654007007816 */ /* 0x100fe40000000002 */
[----:B------:R-:W-:Y:S02]  /*04d0*/  SHF.R.U32.HI R7, RZ, 0x4, R9 ;  /* 0x00000004ff077819 */ /* 0x000fe40000011609 */
[----:B---3--:R-:W-:Y:S02]  /*04e0*/  SHF.R.S32.HI R14, RZ, 0x17, R2 ;  /* 0x00000017ff0e7819 */ /* 0x008fe40000011402 */
[----:B------:R-:W-:-:S02]  /*04f0*/  LOP3.LUT R12, R6, 0x800, RZ, 0xfc, !PT ;  /* 0x00000800060c7812 */ /* 0x000fc400078efcff */
[C---:B------:R-:W-:Y:S02]  /*0500*/  LOP3.LUT R13, R6.reuse, 0xc00, RZ, 0xfc, !PT ;  /* 0x00000c00060d7812 */ /* 0x040fe400078efcff */
[----:B------:R-:W-:Y:S01]  /*0510*/  LOP3.LUT R2, R7, 0x70, RZ, 0xc0, !PT ;  /* 0x0000007007027812 */ /* 0x000fe200078ec0ff */
[----:B------:R-:W-:Y:S01]  /*0520*/  IMAD R8, R6, 0x4, R23 ;  /* 0x0000000406087824 */ /* 0x000fe200078e0217 */
[----:B------:R-:W-:Y:S01]  /*0530*/  BAR.SYNC.DEFER_BLOCKING 0x0 ;  /* 0x0000000000007b1d */ /* 0x000fe20000010000 */
[----:B------:R-:W-:Y:S02]  /*0540*/  SGXT R7, R14, 0x1 ;  /* 0x000000010e07781a */ /* 0x000fe40000000200 */
[----:B------:R-:W-:Y:S02]  /*0550*/  SHF.R.U32.HI R12, RZ, 0x4, R12 ;  /* 0x00000004ff0c7819 */ /* 0x000fe4000001160c */
[----:B------:R-:W-:Y:S01]  /*0560*/  SHF.R.U32.HI R14, RZ, 0x4, R13 ;  /* 0x00000004ff0e7819 */ /* 0x000fe2000001160d */
[----:B------:R-:W-:Y:S01]  /*0570*/  VIADD R13, R2, UR4 ;  /* 0x00000004020d7c36 */ /* 0x000fe20008000000 */
[----:B------:R-:W-:-:S02]  /*0580*/  LOP3.LUT R12, R12, 0xb0, RZ, 0xc0, !PT ;  /* 0x000000b00c0c7812 */ /* 0x000fc400078ec0ff */
[----:B------:R-:W-:Y:S01]  /*0590*/  LOP3.LUT R14, R14, 0xf0, RZ, 0xc0, !PT ;  /* 0x000000f00e0e7812 */ /* 0x000fe200078ec0ff */
[----:B------:R-:W-:Y:S01]  /*05a0*/  IMAD R13, R6, 0x4, R13 ;  /* 0x00000004060d7824 */ /* 0x000fe200078e020d */
[----:B------:R-:W-:Y:S01]  /*05b0*/  LEA.HI R7, R7, R0, RZ, 0x9 ;  /* 0x0000000007077211 */ /* 0x000fe200078f48ff */
[----:B0-----:R-:W-:Y:S02]  /*05c0*/  VIADD R17, R12, UR4 ;  /* 0x000000040c117c36 */ /* 0x001fe40008000000 */
[----:B------:R-:W-:Y:S01]  /*05d0*/  VIADD R19, R14, UR4 ;  /* 0x000000040e137c36 */ /* 0x000fe20008000000 */
[----:B------:R-:W-:Y:S01]  /*05e0*/  SGXT.U32 R2, R20, 0x2 ;  /* 0x000000021402781a */ /* 0x000fe20000000000 */
[C---:B------:R-:W-:Y:S01]  /*05f0*/  IMAD R20, R6.reuse, 0x4, R17 ;  /* 0x0000000406147824 */ /* 0x040fe200078e0211 */
[----:B------:R-:W0:Y:S01]  /*0600*/  LDS.128 R8, [R8] ;  /* 0x0000000008087984 */ /* 0x000e220000000c00 */
[----:B------:R-:W-:Y:S02]  /*0610*/  IMAD.SHL.U32 R16, R7, 0x40, RZ ;  /* 0x0000004007107824 */ /* 0x000fe400078e00ff */
[----:B------:R-:W-:Y:S01]  /*0620*/  IMAD R19, R6, 0x4, R19 ;  /* 0x0000000406137824 */ /* 0x000fe200078e0213 */
[----:B------:R-:W2:Y:S01]  /*0630*/  LDS.128 R12, [R13+0x1000] ;  /* 0x001000000d0c7984 */ /* 0x000ea20000000c00 */
[----:B------:R-:W-:-:S02]  /*0640*/  LOP3.LUT R2, R3, R2, RZ, 0xfc, !PT ;  /* 0x0000000203027212 */ /* 0x000fc400078efcff */
[----:B------:R-:W-:Y:S01]  /*0650*/  LOP3.LUT R3, R16, 0xffff8000, RZ, 0xc0, !PT ;  /* 0xffff800010037812 */ /* 0x000fe200078ec0ff */
[----:B------:R-:W3:Y:S04]  /*0660*/  LDS.128 R20, [R20+0x2000] ;  /* 0x0020000014147984 */ /* 0x000ee80000000c00 */
[----:B------:R-:W4:Y:S01]  /*0670*/  LDS.128 R16, [R19+0x3000] ;  /* 0x0030000013107984 */ /* 0x000f220000000c00 */
[----:B------:R-:W-:Y:S02]  /*0680*/  LOP3.LUT R25, R7, 0xfffffe00, RZ, 0xc0, !PT ;  /* 0xfffffe0007197812 */ /* 0x000fe400078ec0ff */
[----:B------:R-:W-:Y:S02]  /*0690*/  ISETP.GE.AND P0, PT, R2, 0x40, PT ;  /* 0x000000400200780c */ /* 0x000fe40003f06270 */
[----:B------:R-:W-:-:S02]  /*06a0*/  IADD3 R25, R3, R0, -R25 ;  /* 0x0000000003197210 */ /* 0x000fc40007ffe819 */
[----:B------:R-:W-:-:S03]  /*06b0*/  LOP3.LUT R24, R2, 0x4, RZ, 0xfc, !PT ;  /* 0x0000000402187812 */ /* 0x000fc600078efcff */
[----:B------:R-:W-:Y:S01]  /*06c0*/  IMAD R0, R2, 0x200, R25 ;  /* 0x0000020002007824 */ /* 0x000fe200078e0219 */
[----:B------:R-:W-:Y:S02]  /*06d0*/  ISETP.GE.AND P1, PT, R24, 0x40, PT ;  /* 0x000000401800780c */ /* 0x000fe40003f26270 */
[----:B------:R-:W-:Y:S01]  /*06e0*/  LOP3.LUT R28, R2, 0x8, RZ, 0xfc, !PT ;  /* 0x00000008021c7812 */ /* 0x000fe200078efcff */
[----:B------:R-:W-:Y:S01]  /*06f0*/  IMAD.WIDE R6, R0, 0x4, R4 ;  /* 0x0000000400067825 */ /* 0x000fe200078e0204 */
[----:B------:R-:W-:-:S03]  /*0700*/  LOP3.LUT R2, R2, 0xc, RZ, 0xfc, !PT ;  /* 0x0000000c02027812 */ /* 0x000fc600078efcff */
[--C-:B------:R-:W-:Y:S01]  /*0710*/  IMAD R3, R24, 0x200, R25.reuse ;  /* 0x0000020018037824 */ /* 0x100fe200078e0219 */
[----:B------:R-:W-:Y:S02]  /*0720*/  ISETP.GE.AND P2, PT, R28, 0x40, PT ;  /* 0x000000401c00780c */ /* 0x000fe40003f46270 */
[----:B------:R-:W-:Y:S01]  /*0730*/  ISETP.GE.AND P3, PT, R2, 0x40, PT ;  /* 0x000000400200780c */ /* 0x000fe20003f66270 */
[----:B0-----:R0:W-:Y:S02]  /*0740*/  @!P0 STG.E.128 desc[UR6][R6.64], R8 ;  /* 0x0000000806008986 */ /* 0x0011e4000c101d06 */
[----:B0-----:R-:W-:Y:S02]  /*0750*/  IMAD R7, R28, 0x200, R25 ;  /* 0x000002001c077824 */ /* 0x001fe400078e0219 */
[----:B------:R-:W-:-:S04]  /*0760*/  IMAD.WIDE R28, R3, 0x4, R4 ;  /* 0x00000004031c7825 */ /* 0x000fc800078e0204 */
[----:B------:R-:W-:Y:S01]  /*0770*/  IMAD R25, R2, 0x200, R25 ;  /* 0x0000020002197824 */ /* 0x000fe200078e0219 */
[----:B--2---:R0:W-:Y:S01]  /*0780*/  @!P1 STG.E.128 desc[UR6][R28.64], R12 ;  /* 0x0000000c1c009986 */ /* 0x0041e2000c101d06 */
[----:B-1----:R-:W-:-:S04]  /*0790*/  IMAD.WIDE R2, R3, 0x4, R26 ;  /* 0x0000000403027825 */ /* 0x002fc800078e021a */
[----:B0-----:R-:W-:-:S04]  /*07a0*/  IMAD.WIDE R28, R7, 0x4, R4 ;  /* 0x00000004071c7825 */ /* 0x001fc800078e0204 */
[----:B------:R-:W-:Y:S01]  /*07b0*/  IMAD.WIDE R4, R25, 0x4, R4 ;  /* 0x0000000419047825 */ /* 0x000fe200078e0204 */
[----:B---3--:R-:W-:Y:S04]  /*07c0*/  @!P2 STG.E.128 desc[UR6][R28.64], R20 ;  /* 0x000000141c00a986 */ /* 0x008fe8000c101d06 */
[----:B----4-:R0:W-:Y:S01]  /*07d0*/  @!P3 STG.E.128 desc[UR6][R4.64], R16 ;  /* 0x000000100400b986 */ /* 0x0101e2000c101d06 */
[----:B------:R-:W-:-:S04]  /*07e0*/  IMAD.WIDE R6, R7, 0x4, R26 ;  /* 0x0000000407067825 */ /* 0x000fc800078e021a */
[----:B0-----:R-:W-:-:S05]  /*07f0*/  IMAD.WIDE R4, R0, 0x4, R26 ;  /* 0x0000000400047825 */ /* 0x001fca00078e021a */
[----:B------:R0:W-:Y:S04]  /*0800*/  @!P0 STG.E.128 desc[UR6][R4.64], R8 ;  /* 0x0000000804008986 */ /* 0x0001e8000c101d06 */
[----:B------:R0:W-:Y:S01]  /*0810*/  @!P1 STG.E.128 desc[UR6][R2.64], R12 ;  /* 0x0000000c02009986 */ /* 0x0001e2000c101d06 */
[----:B------:R-:W-:-:S03]  /*0820*/  IMAD.WIDE R26, R25, 0x4, R26 ;  /* 0x00000004191a7825 */ /* 0x000fc600078e021a */
[----:B------:R0:W-:Y:S02]  /*0830*/  @!P2 STG.E.128 desc[UR6][R6.64], R20 ;  /* 0x000000140600a986 */ /* 0x0001e4000c101d06 */
[----:B0-----:R-:W-:Y:S05]  /*0840*/  @P3 EXIT ;  /* 0x000000000000394d */ /* 0x001fea0003800000 */
[----:B------:R-:W-:Y:S01]  /*0850*/  STG.E.128 desc[UR6][R26.64], R16 ;  /* 0x000000101a007986 */ /* 0x000fe2000c101d06 */
[----:B------:R-:W-:Y:S05]  /*0860*/  EXIT ;  /* 0x000000000000794d */ /* 0x000fea0003800000 */
.L_x_0:
[----:B------:R-:W-:-:S00]  /*0870*/  BRA `(.L_x_0) ;  /* 0xfffffffc00fc7947 */ /* 0x000fc0000383ffff */
[----:B------:R-:W-:-:S00]  /*0880*/  NOP ;  /* 0x0000000000007918 */ /* 0x000fc00000000000 */
[----:B------:R-:W-:-:S00]  /*0890*/  NOP ;  /* 0x0000000000007918 */ /* 0x000fc00000000000 */
[----:B------:R-:W-:-:S00]  /*08a0*/  NOP ;  /* 0x0000000000007918 */ /* 0x000fc00000000000 */
[----:B------:R-:W-:-:S00]  /*08b0*/  NOP ;  /* 0x0000000000007918 */ /* 0x000fc00000000000 */
[----:B------:R-:W-:-:S00]  /*08c0*/  NOP ;  /* 0x0000000000007918 */ /* 0x000fc00000000000 */
[----:B------:R-:W-:-:S00]  /*08d0*/  NOP ;  /* 0x0000000000007918 */ /* 0x000fc00000000000 */
[----:B------:R-:W-:-:S00]  /*08e0*/  NOP ;  /* 0x0000000000007918 */ /* 0x000fc00000000000 */
[----:B------:R-:W-:-:S00]  /*08f0*/  NOP ;  /* 0x0000000000007918 */ /* 0x000fc00000000000 */
.L_x_1:


//--------------------- .nv.shared.triton_poi_fused_convolution_18 --------------------------
	.section	.nv.shared.triton_poi_fused_convolution_18,"aw",@nobits
	.sectionflags	@""
	.align	16
	.zero		1024


//--------------------- .nv.constant0.triton_poi_fused_convolution_18 --------------------------
	.section	.nv.constant0.triton_poi_fused_convolution_18,"a",@progbits
	.sectionflags	@""
	.align	4
.nv.constant0.triton_poi_fused_convolution_18:
	.zero		560
